//
// Generated by NVIDIA NVVM Compiler
//
// Compiler Build ID: CL-36424714
// Cuda compilation tools, release 13.0, V13.0.88
// Based on NVVM 20.0.0
//

.version 9.0
.target sm_100
.address_size 64

	// .globl	_Z16reduction_kernelPdPKdS1_l
// _ZZ16reduction_kernelPdPKdS1_lE4smem has been demoted
// _ZZ16reduction_kernelPdPKdlE4smem has been demoted

.visible .entry _Z16reduction_kernelPdPKdS1_l(
	.param .u64 .ptr .align 1 _Z16reduction_kernelPdPKdS1_l_param_0,
	.param .u64 .ptr .align 1 _Z16reduction_kernelPdPKdS1_l_param_1,
	.param .u64 .ptr .align 1 _Z16reduction_kernelPdPKdS1_l_param_2,
	.param .u64 _Z16reduction_kernelPdPKdS1_l_param_3
)
{
	.reg .pred 	%p<8>;
	.reg .b32 	%r<8>;
	.reg .b64 	%rd<15>;
	.reg .b64 	%fd<34>;
	// demoted variable
	.shared .align 8 .b8 _ZZ16reduction_kernelPdPKdS1_lE4smem[8192];
	ld.param.u64 	%rd2, [_Z16reduction_kernelPdPKdS1_l_param_0];
	ld.param.u64 	%rd3, [_Z16reduction_kernelPdPKdS1_l_param_1];
	ld.param.u64 	%rd4, [_Z16reduction_kernelPdPKdS1_l_param_2];
	ld.param.u64 	%rd5, [_Z16reduction_kernelPdPKdS1_l_param_3];
	mov.u32 	%r1, %ctaid.x;
	mov.u32 	%r4, %ntid.x;
	mov.u32 	%r2, %tid.x;
	mad.lo.s32 	%r5, %r1, %r4, %r2;
	cvt.s64.s32 	%rd1, %r5;
	setp.le.s64 	%p1, %rd5, %rd1;
	shl.b32 	%r6, %r2, 3;
	mov.u32 	%r7, _ZZ16reduction_kernelPdPKdS1_lE4smem;
	add.s32 	%r3, %r7, %r6;
	@%p1 bra 	$L__BB0_2;
	cvta.to.global.u64 	%rd7, %rd3;
	cvta.to.global.u64 	%rd8, %rd4;
	shl.b64 	%rd9, %rd1, 3;
	add.s64 	%rd10, %rd7, %rd9;
	ld.global.f64 	%fd1, [%rd10];
	add.s64 	%rd11, %rd8, %rd9;
	ld.global.f64 	%fd2, [%rd11];
	mul.f64 	%fd3, %fd1, %fd2;
	st.shared.f64 	[%r3], %fd3;
	bra.uni 	$L__BB0_3;
$L__BB0_2:
	mov.b64 	%rd6, 0;
	st.shared.u64 	[%r3], %rd6;
$L__BB0_3:
	bar.sync 	0;
	setp.gt.u32 	%p2, %r2, 511;
	@%p2 bra 	$L__BB0_5;
	ld.shared.f64 	%fd4, [%r3+4096];
	ld.shared.f64 	%fd5, [%r3];
	add.f64 	%fd6, %fd4, %fd5;
	st.shared.f64 	[%r3], %fd6;
$L__BB0_5:
	bar.sync 	0;
	setp.gt.u32 	%p3, %r2, 255;
	@%p3 bra 	$L__BB0_7;
	ld.shared.f64 	%fd7, [%r3+2048];
	ld.shared.f64 	%fd8, [%r3];
	add.f64 	%fd9, %fd7, %fd8;
	st.shared.f64 	[%r3], %fd9;
$L__BB0_7:
	bar.sync 	0;
	setp.gt.u32 	%p4, %r2, 127;
	@%p4 bra 	$L__BB0_9;
	ld.shared.f64 	%fd10, [%r3+1024];
	ld.shared.f64 	%fd11, [%r3];
	add.f64 	%fd12, %fd10, %fd11;
	st.shared.f64 	[%r3], %fd12;
$L__BB0_9:
	bar.sync 	0;
	setp.gt.u32 	%p5, %r2, 63;
	@%p5 bra 	$L__BB0_11;
	ld.shared.f64 	%fd13, [%r3+512];
	ld.shared.f64 	%fd14, [%r3];
	add.f64 	%fd15, %fd13, %fd14;
	st.shared.f64 	[%r3], %fd15;
$L__BB0_11:
	bar.sync 	0;
	setp.gt.u32 	%p6, %r2, 31;
	@%p6 bra 	$L__BB0_14;
	ld.shared.f64 	%fd16, [%r3+256];
	ld.shared.f64 	%fd17, [%r3];
	add.f64 	%fd18, %fd16, %fd17;
	st.shared.f64 	[%r3], %fd18;
	bar.warp.sync 	-1;
	ld.shared.f64 	%fd19, [%r3+128];
	ld.shared.f64 	%fd20, [%r3];
	add.f64 	%fd21, %fd19, %fd20;
	st.shared.f64 	[%r3], %fd21;
	bar.warp.sync 	-1;
	ld.shared.f64 	%fd22, [%r3+64];
	ld.shared.f64 	%fd23, [%r3];
	add.f64 	%fd24, %fd22, %fd23;
	st.shared.f64 	[%r3], %fd24;
	bar.warp.sync 	-1;
	ld.shared.f64 	%fd25, [%r3+32];
	ld.shared.f64 	%fd26, [%r3];
	add.f64 	%fd27, %fd25, %fd26;
	st.shared.f64 	[%r3], %fd27;
	bar.warp.sync 	-1;
	ld.shared.f64 	%fd28, [%r3+16];
	ld.shared.f64 	%fd29, [%r3];
	add.f64 	%fd30, %fd28, %fd29;
	st.shared.f64 	[%r3], %fd30;
	bar.warp.sync 	-1;
	setp.ne.s32 	%p7, %r2, 0;
	@%p7 bra 	$L__BB0_14;
	ld.shared.f64 	%fd31, [_ZZ16reduction_kernelPdPKdS1_lE4smem];
	ld.shared.f64 	%fd32, [_ZZ16reduction_kernelPdPKdS1_lE4smem+8];
	add.f64 	%fd33, %fd31, %fd32;
	cvta.to.global.u64 	%rd12, %rd2;
	mul.wide.u32 	%rd13, %r1, 8;
	add.s64 	%rd14, %rd12, %rd13;
	st.global.f64 	[%rd14], %fd33;
$L__BB0_14:
	ret;

}
	// .globl	_Z16reduction_kernelPdPKdl
.visible .entry _Z16reduction_kernelPdPKdl(
	.param .u64 .ptr .align 1 _Z16reduction_kernelPdPKdl_param_0,
	.param .u64 .ptr .align 1 _Z16reduction_kernelPdPKdl_param_1,
	.param .u64 _Z16reduction_kernelPdPKdl_param_2
)
{
	.reg .pred 	%p<8>;
	.reg .b32 	%r<8>;
	.reg .b64 	%rd<12>;
	.reg .b64 	%fd<32>;
	// demoted variable
	.shared .align 8 .b8 _ZZ16reduction_kernelPdPKdlE4smem[8192];
	ld.param.u64 	%rd2, [_Z16reduction_kernelPdPKdl_param_0];
	ld.param.u64 	%rd3, [_Z16reduction_kernelPdPKdl_param_1];
	ld.param.u64 	%rd4, [_Z16reduction_kernelPdPKdl_param_2];
	mov.u32 	%r1, %ctaid.x;
	mov.u32 	%r4, %ntid.x;
	mov.u32 	%r2, %tid.x;
	mad.lo.s32 	%r5, %r1, %r4, %r2;
	cvt.s64.s32 	%rd1, %r5;
	setp.le.s64 	%p1, %rd4, %rd1;
	shl.b32 	%r6, %r2, 3;
	mov.u32 	%r7, _ZZ16reduction_kernelPdPKdlE4smem;
	add.s32 	%r3, %r7, %r6;
	@%p1 bra 	$L__BB1_2;
	cvta.to.global.u64 	%rd6, %rd3;
	shl.b64 	%rd7, %rd1, 3;
	add.s64 	%rd8, %rd6, %rd7;
	ld.global.f64 	%fd1, [%rd8];
	st.shared.f64 	[%r3], %fd1;
	bra.uni 	$L__BB1_3;
$L__BB1_2:
	mov.b64 	%rd5, 0;
	st.shared.u64 	[%r3], %rd5;
$L__BB1_3:
	bar.sync 	0;
	setp.gt.u32 	%p2, %r2, 511;
	@%p2 bra 	$L__BB1_5;
	ld.shared.f64 	%fd2, [%r3+4096];
	ld.shared.f64 	%fd3, [%r3];
	add.f64 	%fd4, %fd2, %fd3;
	st.shared.f64 	[%r3], %fd4;
$L__BB1_5:
	bar.sync 	0;
	setp.gt.u32 	%p3, %r2, 255;
	@%p3 bra 	$L__BB1_7;
	ld.shared.f64 	%fd5, [%r3+2048];
	ld.shared.f64 	%fd6, [%r3];
	add.f64 	%fd7, %fd5, %fd6;
	st.shared.f64 	[%r3], %fd7;
$L__BB1_7:
	bar.sync 	0;
	setp.gt.u32 	%p4, %r2, 127;
	@%p4 bra 	$L__BB1_9;
	ld.shared.f64 	%fd8, [%r3+1024];
	ld.shared.f64 	%fd9, [%r3];
	add.f64 	%fd10, %fd8, %fd9;
	st.shared.f64 	[%r3], %fd10;
$L__BB1_9:
	bar.sync 	0;
	setp.gt.u32 	%p5, %r2, 63;
	@%p5 bra 	$L__BB1_11;
	ld.shared.f64 	%fd11, [%r3+512];
	ld.shared.f64 	%fd12, [%r3];
	add.f64 	%fd13, %fd11, %fd12;
	st.shared.f64 	[%r3], %fd13;
$L__BB1_11:
	bar.sync 	0;
	setp.gt.u32 	%p6, %r2, 31;
	@%p6 bra 	$L__BB1_14;
	ld.shared.f64 	%fd14, [%r3+256];
	ld.shared.f64 	%fd15, [%r3];
	add.f64 	%fd16, %fd14, %fd15;
	st.shared.f64 	[%r3], %fd16;
	bar.warp.sync 	-1;
	ld.shared.f64 	%fd17, [%r3+128];
	ld.shared.f64 	%fd18, [%r3];
	add.f64 	%fd19, %fd17, %fd18;
	st.shared.f64 	[%r3], %fd19;
	bar.warp.sync 	-1;
	ld.shared.f64 	%fd20, [%r3+64];
	ld.shared.f64 	%fd21, [%r3];
	add.f64 	%fd22, %fd20, %fd21;
	st.shared.f64 	[%r3], %fd22;
	bar.warp.sync 	-1;
	ld.shared.f64 	%fd23, [%r3+32];
	ld.shared.f64 	%fd24, [%r3];
	add.f64 	%fd25, %fd23, %fd24;
	st.shared.f64 	[%r3], %fd25;
	bar.warp.sync 	-1;
	ld.shared.f64 	%fd26, [%r3+16];
	ld.shared.f64 	%fd27, [%r3];
	add.f64 	%fd28, %fd26, %fd27;
	st.shared.f64 	[%r3], %fd28;
	bar.warp.sync 	-1;
	setp.ne.s32 	%p7, %r2, 0;
	@%p7 bra 	$L__BB1_14;
	ld.shared.f64 	%fd29, [_ZZ16reduction_kernelPdPKdlE4smem];
	ld.shared.f64 	%fd30, [_ZZ16reduction_kernelPdPKdlE4smem+8];
	add.f64 	%fd31, %fd29, %fd30;
	cvta.to.global.u64 	%rd9, %rd2;
	mul.wide.u32 	%rd10, %r1, 8;
	add.s64 	%rd11, %rd9, %rd10;
	st.global.f64 	[%rd11], %fd31;
$L__BB1_14:
	ret;

}


// ===== COMPILED SASS (sm_100) =====

	.target	sm_100

	.elftype	@"ET_EXEC"


//--------------------- .note.nv.tkinfo           --------------------------
	.section	.note.nv.tkinfo,"",@"SHT_NOTE"
	.sectionflags	@"SHF_NOTE_NV_TKINFO"
	.tkinfo
        /*0018*/ 	.word	0x00000002
        /*0030*/ 	.string	""
        /*0030*/ 	.string	"ptxas"
        /*0030*/ 	.string	"Cuda compilation tools, release 13.0, V13.0.88"
        /*0030*/ 	.string	"Build cuda_13.0.r13.0/compiler.36424714_0"
        /*0030*/ 	.string	"-arch sm_100 -m 64 "



//--------------------- .note.nv.cuinfo           --------------------------
	.section	.note.nv.cuinfo,"",@"SHT_NOTE"
	.sectionflags	@"SHF_NOTE_NV_CUINFO"
        /*0018*/ 	.short	0x0002
        /*001a*/ 	.short	0x0064
        /*001c*/ 	.short	0x0082
	.zero		2


//--------------------- .nv.info                  --------------------------
	.section	.nv.info,"",@"SHT_CUDA_INFO"
	.align	4


	//----- nvinfo : EIATTR_REGCOUNT
	.align		4
        /*0000*/ 	.byte	0x04, 0x2f
        /*0002*/ 	.short	(.L_1 - .L_0)
	.align		4
.L_0:
        /*0004*/ 	.word	index@(_Z16reduction_kernelPdPKdS1_l)
        /*0008*/ 	.word	0x0000000e


	//----- nvinfo : EIATTR_FRAME_SIZE
	.align		4
.L_1:
        /*000c*/ 	.byte	0x04, 0x11
        /*000e*/ 	.short	(.L_3 - .L_2)
	.align		4
.L_2:
        /*0010*/ 	.word	index@(_Z16reduction_kernelPdPKdS1_l)
        /*0014*/ 	.word	0x00000000


	//----- nvinfo : EIATTR_REGCOUNT
	.align		4
.L_3:
        /*0018*/ 	.byte	0x04, 0x2f
        /*001a*/ 	.short	(.L_5 - .L_4)
	.align		4
.L_4:
        /*001c*/ 	.word	index@(_Z16reduction_kernelPdPKdl)
        /*0020*/ 	.word	0x0000000e


	//----- nvinfo : EIATTR_FRAME_SIZE
	.align		4
.L_5:
        /*0024*/ 	.byte	0x04, 0x11
        /*0026*/ 	.short	(.L_7 - .L_6)
	.align		4
.L_6:
        /*0028*/ 	.word	index@(_Z16reduction_kernelPdPKdl)
        /*002c*/ 	.word	0x00000000


	//----- nvinfo : EIATTR_MIN_STACK_SIZE
	.align		4
.L_7:
        /*0030*/ 	.byte	0x04, 0x12
        /*0032*/ 	.short	(.L_9 - .L_8)
	.align		4
.L_8:
        /*0034*/ 	.word	index@(_Z16reduction_kernelPdPKdl)
        /*0038*/ 	.word	0x00000000


	//----- nvinfo : EIATTR_MIN_STACK_SIZE
	.align		4
.L_9:
        /*003c*/ 	.byte	0x04, 0x12
        /*003e*/ 	.short	(.L_11 - .L_10)
	.align		4
.L_10:
        /*0040*/ 	.word	index@(_Z16reduction_kernelPdPKdS1_l)
        /*0044*/ 	.word	0x00000000
.L_11:


//--------------------- .nv.compat                --------------------------
	.section	.nv.compat,"",@"SHT_CUDA_COMPAT_INFO"
	.align	4
        /*0000*/ 	.byte	0x02, 0x09, 0x00, 0x00, 0x02, 0x02, 0x01, 0x00, 0x02, 0x05, 0x05, 0x00, 0x03, 0x07, 0x01, 0x01
        /*0010*/ 	.byte	0x02, 0x03, 0x00, 0x00, 0x02, 0x06, 0x01, 0x00, 0x04, 0x0b, 0x08, 0x00, 0x01, 0x00, 0x00, 0x00
        /*0020*/ 	.byte	0x00, 0x00, 0x00, 0x00


//--------------------- .nv.info._Z16reduction_kernelPdPKdl --------------------------
	.section	.nv.info._Z16reduction_kernelPdPKdl,"",@"SHT_CUDA_INFO"
	.sectionflags	@""
	.align	4


	//----- nvinfo : EIATTR_CUDA_API_VERSION
	.align		4
        /*0000*/ 	.byte	0x04, 0x37
        /*0002*/ 	.short	(.L_13 - .L_12)
.L_12:
        /*0004*/ 	.word	0x00000082


	//----- nvinfo : EIATTR_KPARAM_INFO
	.align		4
.L_13:
        /*0008*/ 	.byte	0x04, 0x17
        /*000a*/ 	.short	(.L_15 - .L_14)
.L_14:
        /*000c*/ 	.word	0x00000000
        /*0010*/ 	.short	0x0002
        /*0012*/ 	.short	0x0010
        /*0014*/ 	.byte	0x00, 0xf0, 0x21, 0x00


	//----- nvinfo : EIATTR_KPARAM_INFO
	.align		4
.L_15:
        /*0018*/ 	.byte	0x04, 0x17
        /*001a*/ 	.short	(.L_17 - .L_16)
.L_16:
        /*001c*/ 	.word	0x00000000
        /*0020*/ 	.short	0x0001
        /*0022*/ 	.short	0x0008
        /*0024*/ 	.byte	0x00, 0xf5, 0x21, 0x00


	//----- nvinfo : EIATTR_KPARAM_INFO
	.align		4
.L_17:
        /*0028*/ 	.byte	0x04, 0x17
        /*002a*/ 	.short	(.L_19 - .L_18)
.L_18:
        /*002c*/ 	.word	0x00000000
        /*0030*/ 	.short	0x0000
        /*0032*/ 	.short	0x0000
        /*0034*/ 	.byte	0x00, 0xf5, 0x21, 0x00


	//----- nvinfo : EIATTR_SPARSE_MMA_MASK
	.align		4
.L_19:
        /*0038*/ 	.byte	0x03, 0x50
        /*003a*/ 	.short	0x0000


	//----- nvinfo : EIATTR_MAXREG_COUNT
	.align		4
        /*003c*/ 	.byte	0x03, 0x1b
        /*003e*/ 	.short	0x00ff


	//----- nvinfo : EIATTR_NUM_BARRIERS
	.align		4
        /*0040*/ 	.byte	0x02, 0x4c
        /*0042*/ 	.byte	0x01
	.zero		1


	//----- nvinfo : EIATTR_MERCURY_ISA_VERSION
	.align		4
        /*0044*/ 	.byte	0x03, 0x5f
        /*0046*/ 	.short	0x0101


	//----- nvinfo : EIATTR_COOP_GROUP_MASK_REGIDS
	.align		4
        /*0048*/ 	.byte	0x04, 0x29
        /*004a*/ 	.short	(.L_21 - .L_20)


	//   ....[0]....
.L_20:
        /*004c*/ 	.word	0xffffffff


	//   ....[1]....
        /*0050*/ 	.word	0xffffffff


	//   ....[2]....
        /*0054*/ 	.word	0xffffffff


	//   ....[3]....
        /*0058*/ 	.word	0xffffffff


	//   ....[4]....
        /*005c*/ 	.word	0xffffffff


	//----- nvinfo : EIATTR_COOP_GROUP_INSTR_OFFSETS
	.align		4
.L_21:
        /*0060*/ 	.byte	0x04, 0x28
        /*0062*/ 	.short	(.L_23 - .L_22)


	//   ....[0]....
.L_22:
        /*0064*/ 	.word	0x00000340


	//   ....[1]....
        /*0068*/ 	.word	0x00000390


	//   ....[2]....
        /*006c*/ 	.word	0x000003e0


	//   ....[3]....
        /*0070*/ 	.word	0x00000430


	//   ....[4]....
        /*0074*/ 	.word	0x00000480


	//----- nvinfo : EIATTR_VRC_CTA_INIT_COUNT
	.align		4
.L_23:
        /*0078*/ 	.byte	0x02, 0x4a
	.zero		1
	.zero		1


	//----- nvinfo : EIATTR_EXIT_INSTR_OFFSETS
	.align		4
        /*007c*/ 	.byte	0x04, 0x1c
        /*007e*/ 	.short	(.L_25 - .L_24)


	//   ....[0]....
.L_24:
        /*0080*/ 	.word	0x000002e0


	//   ....[1]....
        /*0084*/ 	.word	0x00000490


	//   ....[2]....
        /*0088*/ 	.word	0x000004f0


	//----- nvinfo : EIATTR_CBANK_PARAM_SIZE
	.align		4
.L_25:
        /*008c*/ 	.byte	0x03, 0x19
        /*008e*/ 	.short	0x0018


	//----- nvinfo : EIATTR_PARAM_CBANK
	.align		4
        /*0090*/ 	.byte	0x04, 0x0a
        /*0092*/ 	.short	(.L_27 - .L_26)
	.align		4
.L_26:
        /*0094*/ 	.word	index@(.nv.constant0._Z16reduction_kernelPdPKdl)
        /*0098*/ 	.short	0x0380
        /*009a*/ 	.short	0x0018


	//----- nvinfo : EIATTR_SW_WAR
	.align		4
.L_27:
        /*009c*/ 	.byte	0x04, 0x36
        /*009e*/ 	.short	(.L_29 - .L_28)
.L_28:
        /*00a0*/ 	.word	0x00000008
.L_29:


//--------------------- .nv.info._Z16reduction_kernelPdPKdS1_l --------------------------
	.section	.nv.info._Z16reduction_kernelPdPKdS1_l,"",@"SHT_CUDA_INFO"
	.sectionflags	@""
	.align	4


	//----- nvinfo : EIATTR_CUDA_API_VERSION
	.align		4
        /*0000*/ 	.byte	0x04, 0x37
        /*0002*/ 	.short	(.L_31 - .L_30)
.L_30:
        /*0004*/ 	.word	0x00000082


	//----- nvinfo : EIATTR_KPARAM_INFO
	.align		4
.L_31:
        /*0008*/ 	.byte	0x04, 0x17
        /*000a*/ 	.short	(.L_33 - .L_32)
.L_32:
        /*000c*/ 	.word	0x00000000
        /*0010*/ 	.short	0x0003
        /*0012*/ 	.short	0x0018
        /*0014*/ 	.byte	0x00, 0xf0, 0x21, 0x00


	//----- nvinfo : EIATTR_KPARAM_INFO
	.align		4
.L_33:
        /*0018*/ 	.byte	0x04, 0x17
        /*001a*/ 	.short	(.L_35 - .L_34)
.L_34:
        /*001c*/ 	.word	0x00000000
        /*0020*/ 	.short	0x0002
        /*0022*/ 	.short	0x0010
        /*0024*/ 	.byte	0x00, 0xf5, 0x21, 0x00


	//----- nvinfo : EIATTR_KPARAM_INFO
	.align		4
.L_35:
        /*0028*/ 	.byte	0x04, 0x17
        /*002a*/ 	.short	(.L_37 - .L_36)
.L_36:
        /*002c*/ 	.word	0x00000000
        /*0030*/ 	.short	0x0001
        /*0032*/ 	.short	0x0008
        /*0034*/ 	.byte	0x00, 0xf5, 0x21, 0x00


	//----- nvinfo : EIATTR_KPARAM_INFO
	.align		4
.L_37:
        /*0038*/ 	.byte	0x04, 0x17
        /*003a*/ 	.short	(.L_39 - .L_38)
.L_38:
        /*003c*/ 	.word	0x00000000
        /*0040*/ 	.short	0x0000
        /*0042*/ 	.short	0x0000
        /*0044*/ 	.byte	0x00, 0xf5, 0x21, 0x00


	//----- nvinfo : EIATTR_SPARSE_MMA_MASK
	.align		4
.L_39:
        /*0048*/ 	.byte	0x03, 0x50
        /*004a*/ 	.short	0x0000


	//----- nvinfo : EIATTR_MAXREG_COUNT
	.align		4
        /*004c*/ 	.byte	0x03, 0x1b
        /*004e*/ 	.short	0x00ff


	//----- nvinfo : EIATTR_NUM_BARRIERS
	.align		4
        /*0050*/ 	.byte	0x02, 0x4c
        /*0052*/ 	.byte	0x01
	.zero		1


	//----- nvinfo : EIATTR_MERCURY_ISA_VERSION
	.align		4
        /*0054*/ 	.byte	0x03, 0x5f
        /*0056*/ 	.short	0x0101


	//----- nvinfo : EIATTR_COOP_GROUP_MASK_REGIDS
	.align		4
        /*0058*/ 	.byte	0x04, 0x29
        /*005a*/ 	.short	(.L_41 - .L_40)


	//   ....[0]....
.L_40:
        /*005c*/ 	.word	0xffffffff


	//   ....[1]....
        /*0060*/ 	.word	0xffffffff


	//   ....[2]....
        /*0064*/ 	.word	0xffffffff


	//   ....[3]....
        /*0068*/ 	.word	0xffffffff


	//   ....[4]....
        /*006c*/ 	.word	0xffffffff


	//----- nvinfo : EIATTR_COOP_GROUP_INSTR_OFFSETS
	.align		4
.L_41:
        /*0070*/ 	.byte	0x04, 0x28
        /*0072*/ 	.short	(.L_43 - .L_42)


	//   ....[0]....
.L_42:
        /*0074*/ 	.word	0x000003b0


	//   ....[1]....
        /*0078*/ 	.word	0x00000400


	//   ....[2]....
        /*007c*/ 	.word	0x00000450


	//   ....[3]....
        /*0080*/ 	.word	0x000004a0


	//   ....[4]....
        /*0084*/ 	.word	0x000004f0


	//----- nvinfo : EIATTR_VRC_CTA_INIT_COUNT
	.align		4
.L_43:
        /*0088*/ 	.byte	0x02, 0x4a
	.zero		1
	.zero		1


	//----- nvinfo : EIATTR_EXIT_INSTR_OFFSETS
	.align		4
        /*008c*/ 	.byte	0x04, 0x1c
        /*008e*/ 	.short	(.L_45 - .L_44)


	//   ....[0]....
.L_44:
        /*0090*/ 	.word	0x00000350


	//   ....[1]....
        /*0094*/ 	.word	0x00000500


	//   ....[2]....
        /*0098*/ 	.word	0x00000560


	//----- nvinfo : EIATTR_CBANK_PARAM_SIZE
	.align		4
.L_45:
        /*009c*/ 	.byte	0x03, 0x19
        /*009e*/ 	.short	0x0020


	//----- nvinfo : EIATTR_PARAM_CBANK
	.align		4
        /*00a0*/ 	.byte	0x04, 0x0a
        /*00a2*/ 	.short	(.L_47 - .L_46)
	.align		4
.L_46:
        /*00a4*/ 	.word	index@(.nv.constant0._Z16reduction_kernelPdPKdS1_l)
        /*00a8*/ 	.short	0x0380
        /*00aa*/ 	.short	0x0020


	//----- nvinfo : EIATTR_SW_WAR
	.align		4
.L_47:
        /*00ac*/ 	.byte	0x04, 0x36
        /*00ae*/ 	.short	(.L_49 - .L_48)
.L_48:
        /*00b0*/ 	.word	0x00000008
.L_49:


//--------------------- .nv.callgraph             --------------------------
	.section	.nv.callgraph,"",@"SHT_CUDA_CALLGRAPH"
	.align	4
	.sectionentsize	8
	.align		4
        /*0000*/ 	.word	0x00000000
	.align		4
        /*0004*/ 	.word	0xffffffff
	.align		4
        /*0008*/ 	.word	0x00000000
	.align		4
        /*000c*/ 	.word	0xfffffffe
	.align		4
        /*0010*/ 	.word	0x00000000
	.align		4
        /*0014*/ 	.word	0xfffffffd
	.align		4
        /*0018*/ 	.word	0x00000000
	.align		4
        /*001c*/ 	.word	0xfffffffc


//--------------------- .text._Z16reduction_kernelPdPKdl --------------------------
	.section	.text._Z16reduction_kernelPdPKdl,"ax",@progbits
	.align	128
        .global         _Z16reduction_kernelPdPKdl
        .type           _Z16reduction_kernelPdPKdl,@function
        .size           _Z16reduction_kernelPdPKdl,(.L_x_2 - _Z16reduction_kernelPdPKdl)
        .other          _Z16reduction_kernelPdPKdl,@"STO_CUDA_ENTRY STV_DEFAULT"
_Z16reduction_kernelPdPKdl:
.text._Z16reduction_kernelPdPKdl:
[----:B------:R-:W-:Y:S01]  /*0000*/  LDC R1, c[0x0][0x37c] ;  /* 0x0000df00ff017b82 */ /* 0x000fe20000000800 */
[----:B------:R-:W0:Y:S01]  /*0010*/  S2R R0, SR_CTAID.X ;  /* 0x0000000000007919 */ /* 0x000e220000002500 */
[----:B------:R-:W0:Y:S01]  /*0020*/  LDCU UR4, c[0x0][0x360] ;  /* 0x00006c00ff0477ac */ /* 0x000e220008000800 */
[----:B------:R-:W0:Y:S01]  /*0030*/  S2R R3, SR_TID.X ;  /* 0x0000000000037919 */ /* 0x000e220000002100 */
[----:B------:R-:W1:Y:S01]  /*0040*/  LDCU.64 UR6, c[0x0][0x390] ;  /* 0x00007200ff0677ac */ /* 0x000e620008000a00 */
[----:B0-----:R-:W-:-:S05]  /*0050*/  IMAD R2, R0, UR4, R3 ;  /* 0x0000000400027c24 */ /* 0x001fca000f8e0203 */
[----:B-1----:R-:W-:Y:S02]  /*0060*/  ISETP.GE.U32.AND P0, PT, R2, UR6, PT ;  /* 0x0000000602007c0c */ /* 0x002fe4000bf06070 */
[----:B------:R-:W-:-:S04]  /*0070*/  SHF.R.S32.HI R5, RZ, 0x1f, R2 ;  /* 0x0000001fff057819 */ /* 0x000fc80000011402 */
[----:B------:R-:W-:Y:S01]  /*0080*/  ISETP.GE.AND.EX P0, PT, R5, UR7, PT, P0 ;  /* 0x0000000705007c0c */ /* 0x000fe2000bf06300 */
[----:B------:R-:W0:-:S12]  /*0090*/  LDCU.64 UR6, c[0x0][0x358] ;  /* 0x00006b00ff0677ac */ /* 0x000e180008000a00 */
[----:B------:R-:W1:Y:S02]  /*00a0*/  @!P0 LDC.64 R6, c[0x0][0x388] ;  /* 0x0000e200ff068b82 */ /* 0x000e640000000a00 */
[----:B-1----:R-:W-:-:S04]  /*00b0*/  @!P0 LEA R4, P1, R2, R6, 0x3 ;  /* 0x0000000602048211 */ /* 0x002fc800078218ff */
[----:B------:R-:W-:-:S06]  /*00c0*/  @!P0 LEA.HI.X R5, R2, R7, R5, 0x3, P1 ;  /* 0x0000000702058211 */ /* 0x000fcc00008f1c05 */
[----:B0-----:R-:W2:Y:S01]  /*00d0*/  @!P0 LDG.E.64 R4, desc[UR6][R4.64] ;  /* 0x0000000604048981 */ /* 0x001ea2000c1e1b00 */
[----:B------:R-:W0:Y:S01]  /*00e0*/  S2UR UR5, SR_CgaCtaId ;  /* 0x00000000000579c3 */ /* 0x000e220000008800 */
[----:B------:R-:W-:Y:S01]  /*00f0*/  UMOV UR4, 0x400 ;  /* 0x0000040000047882 */ /* 0x000fe20000000000 */
[----:B------:R-:W-:Y:S01]  /*0100*/  ISETP.GT.U32.AND P1, PT, R3, 0x1ff, PT ;  /* 0x000001ff0300780c */ /* 0x000fe20003f24070 */
[----:B0-----:R-:W-:-:S06]  /*0110*/  ULEA UR4, UR5, UR4, 0x18 ;  /* 0x0000000405047291 */ /* 0x001fcc000f8ec0ff */
[----:B------:R-:W-:-:S05]  /*0120*/  LEA R2, R3, UR4, 0x3 ;  /* 0x0000000403027c11 */ /* 0x000fca000f8e18ff */
[----:B--2---:R-:W-:Y:S04]  /*0130*/  @!P0 STS.64 [R2], R4 ;  /* 0x0000000402008388 */ /* 0x004fe80000000a00 */
[----:B------:R-:W-:Y:S01]  /*0140*/  @P0 STS.64 [R2], RZ ;  /* 0x000000ff02000388 */ /* 0x000fe20000000a00 */
[----:B------:R-:W-:Y:S01]  /*0150*/  BAR.SYNC.DEFER_BLOCKING 0x0 ;  /* 0x0000000000007b1d */ /* 0x000fe20000010000 */
[----:B------:R-:W-:-:S05]  /*0160*/  ISETP.GT.U32.AND P0, PT, R3, 0xff, PT ;  /* 0x000000ff0300780c */ /* 0x000fca0003f04070 */
[----:B------:R-:W-:Y:S04]  /*0170*/  @!P1 LDS.64 R6, [R2+0x1000] ;  /* 0x0010000002069984 */ /* 0x000fe80000000a00 */
[----:B------:R-:W0:Y:S02]  /*0180*/  @!P1 LDS.64 R8, [R2] ;  /* 0x0000000002089984 */ /* 0x000e240000000a00 */
[----:B0-----:R-:W-:-:S07]  /*0190*/  @!P1 DADD R6, R6, R8 ;  /* 0x0000000006069229 */ /* 0x001fce0000000008 */
[----:B------:R-:W-:Y:S01]  /*01a0*/  @!P1 STS.64 [R2], R6 ;  /* 0x0000000602009388 */ /* 0x000fe20000000a00 */
        /* <DEDUP_REMOVED lines=17> */
[----:B------:R0:W-:Y:S01]  /*02c0*/  @!P0 STS.64 [R2], R6 ;  /* 0x0000000602008388 */ /* 0x0001e20000000a00 */
[----:B------:R-:W-:Y:S06]  /*02d0*/  BAR.SYNC.DEFER_BLOCKING 0x0 ;  /* 0x0000000000007b1d */ /* 0x000fec0000010000 */
[----:B------:R-:W-:Y:S05]  /*02e0*/  @P1 EXIT ;  /* 0x000000000000194d */ /* 0x000fea0003800000 */
[----:B------:R-:W-:Y:S01]  /*02f0*/  LDS.64 R4, [R2+0x100] ;  /* 0x0001000002047984 */ /* 0x000fe20000000a00 */
[----:B------:R-:W-:-:S03]  /*0300*/  ISETP.NE.AND P0, PT, R3, RZ, PT ;  /* 0x000000ff0300720c */ /* 0x000fc60003f05270 */
[----:B0-----:R-:W0:Y:S02]  /*0310*/  LDS.64 R6, [R2] ;  /* 0x0000000002067984 */ /* 0x001e240000000a00 */
[----:B0-----:R-:W-:-:S07]  /*0320*/  DADD R4, R4, R6 ;  /* 0x0000000004047229 */ /* 0x001fce0000000006 */
[----:B------:R-:W-:Y:S01]  /*0330*/  STS.64 [R2], R4 ;  /* 0x0000000402007388 */ /* 0x000fe20000000a00 */
[----:B------:R-:W-:-:S03]  /*0340*/  NOP ;  /* 0x0000000000007918 */ /* 0x000fc60000000000 */
[----:B------:R-:W-:Y:S04]  /*0350*/  LDS.64 R6, [R2+0x80] ;  /* 0x0000800002067984 */ /* 0x000fe80000000a00 */
[----:B------:R-:W0:Y:S02]  /*0360*/  LDS.64 R8, [R2] ;  /* 0x0000000002087984 */ /* 0x000e240000000a00 */
        /* <DEDUP_REMOVED lines=16> */
[----:B------:R0:W-:Y:S01]  /*0470*/  STS.64 [R2], R6 ;  /* 0x0000000602007388 */ /* 0x0001e20000000a00 */
[----:B------:R-:W-:Y:S01]  /*0480*/  NOP ;  /* 0x0000000000007918 */ /* 0x000fe20000000000 */
[----:B------:R-:W-:Y:S05]  /*0490*/  @P0 EXIT ;  /* 0x000000000000094d */ /* 0x000fea0003800000 */
[----:B0-----:R-:W0:Y:S01]  /*04a0*/  LDS.128 R4, [UR4] ;  /* 0x00000004ff047984 */ /* 0x001e220008000c00 */
[----:B------:R-:W1:Y:S02]  /*04b0*/  LDC.64 R2, c[0x0][0x380] ;  /* 0x0000e000ff027b82 */ /* 0x000e640000000a00 */
[----:B-1----:R-:W-:Y:S01]  /*04c0*/  IMAD.WIDE.U32 R2, R0, 0x8, R2 ;  /* 0x0000000800027825 */ /* 0x002fe200078e0002 */
[----:B0-----:R-:W-:-:S07]  /*04d0*/  DADD R4, R4, R6 ;  /* 0x0000000004047229 */ /* 0x001fce0000000006 */
[----:B------:R-:W-:Y:S01]  /*04e0*/  STG.E.64 desc[UR6][R2.64], R4 ;  /* 0x0000000402007986 */ /* 0x000fe2000c101b06 */
[----:B------:R-:W-:Y:S05]  /*04f0*/  EXIT ;  /* 0x000000000000794d */ /* 0x000fea0003800000 */
.L_x_0:
[----:B------:R-:W-:-:S00]  /*0500*/  BRA `(.L_x_0) ;  /* 0xfffffffc00fc7947 */ /* 0x000fc0000383ffff */
[----:B------:R-:W-:-:S00]  /*0510*/  NOP ;  /* 0x0000000000007918 */ /* 0x000fc00000000000 */
        /* <DEDUP_REMOVED lines=14> */
.L_x_2:


//--------------------- .text._Z16reduction_kernelPdPKdS1_l --------------------------
	.section	.text._Z16reduction_kernelPdPKdS1_l,"ax",@progbits
	.align	128
        .global         _Z16reduction_kernelPdPKdS1_l
        .type           _Z16reduction_kernelPdPKdS1_l,@function
        .size           _Z16reduction_kernelPdPKdS1_l,(.L_x_3 - _Z16reduction_kernelPdPKdS1_l)
        .other          _Z16reduction_kernelPdPKdS1_l,@"STO_CUDA_ENTRY STV_DEFAULT"
_Z16reduction_kernelPdPKdS1_l:
.text._Z16reduction_kernelPdPKdS1_l:
        /* <DEDUP_REMOVED lines=10> */
[----:B------:R-:W1:Y:S01]  /*00a0*/  @!P0 LDC.64 R8, c[0x0][0x388] ;  /* 0x0000e200ff088b82 */ /* 0x000e620000000a00 */
[C---:B------:R-:W-:Y:S01]  /*00b0*/  @!P0 IMAD.SHL.U32 R11, R2.reuse, 0x8, RZ ;  /* 0x00000008020b8824 */ /* 0x040fe200078e00ff */
[----:B------:R-:W-:-:S06]  /*00c0*/  @!P0 SHF.L.U64.HI R2, R2, 0x3, R5 ;  /* 0x0000000302028819 */ /* 0x000fcc0000010205 */
[----:B------:R-:W2:Y:S01]  /*00d0*/  @!P0 LDC.64 R6, c[0x0][0x390] ;  /* 0x0000e400ff068b82 */ /* 0x000ea20000000a00 */
[----:B-1----:R-:W-:-:S05]  /*00e0*/  @!P0 IADD3 R8, P1, PT, R11, R8, RZ ;  /* 0x000000080b088210 */ /* 0x002fca0007f3e0ff */
[----:B------:R-:W-:Y:S01]  /*00f0*/  @!P0 IMAD.X R9, R2, 0x1, R9, P1 ;  /* 0x0000000102098824 */ /* 0x000fe200008e0609 */
[----:B--2---:R-:W-:-:S04]  /*0100*/  @!P0 IADD3 R10, P2, PT, R11, R6, RZ ;  /* 0x000000060b0a8210 */ /* 0x004fc80007f5e0ff */
[----:B0-----:R-:W2:Y:S01]  /*0110*/  @!P0 LDG.E.64 R4, desc[UR6][R8.64] ;  /* 0x0000000608048981 */ /* 0x001ea2000c1e1b00 */
[----:B------:R-:W-:-:S05]  /*0120*/  @!P0 IMAD.X R11, R2, 0x1, R7, P2 ;  /* 0x00000001020b8824 */ /* 0x000fca00010e0607 */
[----:B------:R-:W2:Y:S01]  /*0130*/  @!P0 LDG.E.64 R6, desc[UR6][R10.64] ;  /* 0x000000060a068981 */ /* 0x000ea2000c1e1b00 */
[----:B------:R-:W0:Y:S01]  /*0140*/  S2UR UR5, SR_CgaCtaId ;  /* 0x00000000000579c3 */ /* 0x000e220000008800 */
[----:B------:R-:W-:Y:S02]  /*0150*/  UMOV UR4, 0x400 ;  /* 0x0000040000047882 */ /* 0x000fe40000000000 */
[----:B0-----:R-:W-:-:S06]  /*0160*/  ULEA UR4, UR5, UR4, 0x18 ;  /* 0x0000000405047291 */ /* 0x001fcc000f8ec0ff */
[C---:B------:R-:W-:Y:S02]  /*0170*/  LEA R2, R3.reuse, UR4, 0x3 ;  /* 0x0000000403027c11 */ /* 0x040fe4000f8e18ff */
[----:B------:R-:W-:Y:S01]  /*0180*/  ISETP.GT.U32.AND P1, PT, R3, 0x1ff, PT ;  /* 0x000001ff0300780c */ /* 0x000fe20003f24070 */
[----:B--2---:R-:W-:-:S07]  /*0190*/  @!P0 DMUL R4, R4, R6 ;  /* 0x0000000604048228 */ /* 0x004fce0000000000 */
[----:B------:R-:W-:Y:S04]  /*01a0*/  @!P0 STS.64 [R2], R4 ;  /* 0x0000000402008388 */ /* 0x000fe80000000a00 */
[----:B------:R-:W-:Y:S01]  /*01b0*/  @P0 STS.64 [R2], RZ ;  /* 0x000000ff02000388 */ /* 0x000fe20000000a00 */
[----:B------:R-:W-:Y:S06]  /*01c0*/  BAR.SYNC.DEFER_BLOCKING 0x0 ;  /* 0x0000000000007b1d */ /* 0x000fec0000010000 */
[----:B------:R-:W-:Y:S04]  /*01d0*/  @!P1 LDS.64 R6, [R2+0x1000] ;  /* 0x0010000002069984 */ /* 0x000fe80000000a00 */
[----:B------:R-:W0:Y:S01]  /*01e0*/  @!P1 LDS.64 R8, [R2] ;  /* 0x0000000002089984 */ /* 0x000e220000000a00 */
[----:B------:R-:W-:Y:S01]  /*01f0*/  ISETP.GT.U32.AND P0, PT, R3, 0xff, PT ;  /* 0x000000ff0300780c */ /* 0x000fe20003f04070 */
[----:B0-----:R-:W-:-:S07]  /*0200*/  @!P1 DADD R6, R6, R8 ;  /* 0x0000000006069229 */ /* 0x001fce0000000008 */
[----:B------:R-:W-:Y:S01]  /*0210*/  @!P1 STS.64 [R2], R6 ;  /* 0x0000000602009388 */ /* 0x000fe20000000a00 */
        /* <DEDUP_REMOVED lines=53> */
.L_x_1:
        /* <DEDUP_REMOVED lines=9> */
.L_x_3:


//--------------------- .nv.shared._Z16reduction_kernelPdPKdl --------------------------
	.section	.nv.shared._Z16reduction_kernelPdPKdl,"aw",@nobits
	.sectionflags	@""
	.align	8
.nv.shared._Z16reduction_kernelPdPKdl:
	.zero		9216


//--------------------- .nv.shared.reserved.0     --------------------------
	.section	.nv.shared.reserved.0,"aw",@nobits
	.weak		__nv_reservedSMEM_offset_0_alias
	.size		__nv_reservedSMEM_offset_0_alias, 0, 64
	.other		__nv_reservedSMEM_offset_0_alias,@"STO_CUDA_RESERVED_SHARED STV_DEFAULT"
__nv_reservedSMEM_offset_0_alias:
	.zero		0
	.zero		64


//--------------------- .nv.shared._Z16reduction_kernelPdPKdS1_l --------------------------
	.section	.nv.shared._Z16reduction_kernelPdPKdS1_l,"aw",@nobits
	.sectionflags	@""
	.align	8
.nv.shared._Z16reduction_kernelPdPKdS1_l:
	.zero		9216


//--------------------- .nv.constant0._Z16reduction_kernelPdPKdl --------------------------
	.section	.nv.constant0._Z16reduction_kernelPdPKdl,"a",@progbits
	.sectionflags	@""
	.align	4
.nv.constant0._Z16reduction_kernelPdPKdl:
	.zero		920


//--------------------- .nv.constant0._Z16reduction_kernelPdPKdS1_l --------------------------
	.section	.nv.constant0._Z16reduction_kernelPdPKdS1_l,"a",@progbits
	.sectionflags	@""
	.align	4
.nv.constant0._Z16reduction_kernelPdPKdS1_l:
	.zero		928


//--------------------- SYMBOLS --------------------------

	.type		.nv.reservedSmem.offset0,@object
	.size		.nv.reservedSmem.offset0,0x4
	.type		.nv.reservedSmem.cap,@object
	.size		.nv.reservedSmem.cap,0x4
